//
// Generated by NVIDIA NVVM Compiler
//
// Compiler Build ID: CL-36424714
// Cuda compilation tools, release 13.0, V13.0.88
// Based on NVVM 20.0.0
//

.version 9.0
.target sm_100
.address_size 64

	// .globl	_Z6threadmPmS_

.visible .entry _Z6threadmPmS_(
	.param .u64 _Z6threadmPmS__param_0,
	.param .u64 .ptr .align 1 _Z6threadmPmS__param_1,
	.param .u64 .ptr .align 1 _Z6threadmPmS__param_2
)
{
	.reg .pred 	%p<14>;
	.reg .b32 	%r<29>;
	.reg .b64 	%rd<25>;

	ld.param.u64 	%rd13, [_Z6threadmPmS__param_0];
	ld.param.u64 	%rd14, [_Z6threadmPmS__param_1];
	ld.param.u64 	%rd15, [_Z6threadmPmS__param_2];
	cvta.to.global.u64 	%rd1, %rd15;
	cvta.to.global.u64 	%rd2, %rd14;
	mov.u32 	%r7, %ctaid.x;
	mov.u32 	%r8, %ntid.x;
	mov.u32 	%r9, %tid.x;
	mad.lo.s32 	%r10, %r7, %r8, %r9;
	add.s32 	%r27, %r10, 2;
	mov.u32 	%r11, %nctaid.x;
	mul.lo.s32 	%r2, %r11, %r8;
$L__BB0_1:
	cvt.s64.s32 	%rd3, %r27;
	setp.lt.u32 	%p1, %r27, 4;
	@%p1 bra 	$L__BB0_14;
	and.b64  	%rd16, %rd3, 1;
	setp.eq.b64 	%p2, %rd16, 1;
	not.pred 	%p3, %p2;
	mul.lo.s64 	%rd17, %rd3, -6148914691236517205;
	setp.lt.u64 	%p4, %rd17, 6148914691236517206;
	or.pred  	%p5, %p3, %p4;
	@%p5 bra 	$L__BB0_16;
	cvt.u32.u64 	%r12, %rd3;
	setp.lt.u32 	%p6, %r12, 25;
	@%p6 bra 	$L__BB0_14;
	mov.b32 	%r28, 5;
	and.b64  	%rd18, %rd3, -4294967296;
	bra.uni 	$L__BB0_6;
$L__BB0_5:
	add.s32 	%r28, %r17, 6;
	mul.lo.s32 	%r24, %r28, %r28;
	setp.lt.u32 	%p11, %r12, %r24;
	@%p11 bra 	$L__BB0_14;
$L__BB0_6:
	cvt.u64.u32 	%rd4, %r28;
	setp.ne.s64 	%p7, %rd18, 0;
	@%p7 bra 	$L__BB0_8;
	cvt.u32.u64 	%r14, %rd4;
	rem.u32 	%r16, %r12, %r14;
	cvt.u64.u32 	%rd23, %r16;
	bra.uni 	$L__BB0_9;
$L__BB0_8:
	rem.u64 	%rd23, %rd3, %rd4;
$L__BB0_9:
	setp.eq.s64 	%p8, %rd23, 0;
	@%p8 bra 	$L__BB0_16;
	cvt.u32.u64 	%r17, %rd4;
	add.s32 	%r18, %r17, 2;
	cvt.u64.u32 	%rd8, %r18;
	setp.ne.s64 	%p9, %rd18, 0;
	@%p9 bra 	$L__BB0_12;
	cvt.u32.u64 	%r19, %rd8;
	rem.u32 	%r21, %r12, %r19;
	cvt.u64.u32 	%rd24, %r21;
	bra.uni 	$L__BB0_13;
$L__BB0_12:
	rem.u64 	%rd24, %rd3, %rd8;
$L__BB0_13:
	setp.eq.s64 	%p10, %rd24, 0;
	@%p10 bra 	$L__BB0_16;
	bra.uni 	$L__BB0_5;
$L__BB0_14:
	atom.global.add.u32 	%r25, [%rd2], 1;
	cvt.s64.s32 	%rd12, %r25;
	setp.le.u64 	%p12, %rd13, %rd12;
	@%p12 bra 	$L__BB0_16;
	shl.b64 	%rd20, %rd12, 3;
	add.s64 	%rd21, %rd1, %rd20;
	st.global.u64 	[%rd21], %rd3;
$L__BB0_16:
	cvt.u32.u64 	%r26, %rd3;
	add.s32 	%r27, %r26, %r2;
	ld.global.u64 	%rd22, [%rd2];
	setp.lt.u64 	%p13, %rd22, %rd13;
	@%p13 bra 	$L__BB0_1;
	ret;

}


// ===== COMPILED SASS (sm_100) =====

	.target	sm_100

	.elftype	@"ET_EXEC"


//--------------------- .note.nv.tkinfo           --------------------------
	.section	.note.nv.tkinfo,"",@"SHT_NOTE"
	.sectionflags	@"SHF_NOTE_NV_TKINFO"
	.tkinfo
        /*0018*/ 	.word	0x00000002
        /*0030*/ 	.string	""
        /*0030*/ 	.string	"ptxas"
        /*0030*/ 	.string	"Cuda compilation tools, release 13.0, V13.0.88"
        /*0030*/ 	.string	"Build cuda_13.0.r13.0/compiler.36424714_0"
        /*0030*/ 	.string	"-arch sm_100 -m 64 "



//--------------------- .note.nv.cuinfo           --------------------------
	.section	.note.nv.cuinfo,"",@"SHT_NOTE"
	.sectionflags	@"SHF_NOTE_NV_CUINFO"
        /*0018*/ 	.short	0x0002
        /*001a*/ 	.short	0x0064
        /*001c*/ 	.short	0x0082
	.zero		2


//--------------------- .nv.info                  --------------------------
	.section	.nv.info,"",@"SHT_CUDA_INFO"
	.align	4


	//----- nvinfo : EIATTR_REGCOUNT
	.align		4
        /*0000*/ 	.byte	0x04, 0x2f
        /*0002*/ 	.short	(.L_1 - .L_0)
	.align		4
.L_0:
        /*0004*/ 	.word	index@(_Z6threadmPmS_)
        /*0008*/ 	.word	0x00000016


	//----- nvinfo : EIATTR_FRAME_SIZE
	.align		4
.L_1:
        /*000c*/ 	.byte	0x04, 0x11
        /*000e*/ 	.short	(.L_3 - .L_2)
	.align		4
.L_2:
        /*0010*/ 	.word	index@($__internal_0_$__cuda_sm20_rem_u64)
        /*0014*/ 	.word	0x00000000


	//----- nvinfo : EIATTR_FRAME_SIZE
	.align		4
.L_3:
        /*0018*/ 	.byte	0x04, 0x11
        /*001a*/ 	.short	(.L_5 - .L_4)
	.align		4
.L_4:
        /*001c*/ 	.word	index@(_Z6threadmPmS_)
        /*0020*/ 	.word	0x00000000


	//----- nvinfo : EIATTR_MIN_STACK_SIZE
	.align		4
.L_5:
        /*0024*/ 	.byte	0x04, 0x12
        /*0026*/ 	.short	(.L_7 - .L_6)
	.align		4
.L_6:
        /*0028*/ 	.word	index@(_Z6threadmPmS_)
        /*002c*/ 	.word	0x00000000
.L_7:


//--------------------- .nv.compat                --------------------------
	.section	.nv.compat,"",@"SHT_CUDA_COMPAT_INFO"
	.align	4
        /*0000*/ 	.byte	0x02, 0x09, 0x00, 0x00, 0x02, 0x02, 0x01, 0x00, 0x02, 0x05, 0x05, 0x00, 0x03, 0x07, 0x01, 0x01
        /*0010*/ 	.byte	0x02, 0x03, 0x00, 0x00, 0x02, 0x06, 0x01, 0x00, 0x04, 0x0b, 0x08, 0x00, 0x09, 0x00, 0x00, 0x00
        /*0020*/ 	.byte	0x00, 0x00, 0x00, 0x00


//--------------------- .nv.info._Z6threadmPmS_   --------------------------
	.section	.nv.info._Z6threadmPmS_,"",@"SHT_CUDA_INFO"
	.sectionflags	@""
	.align	4


	//----- nvinfo : EIATTR_CUDA_API_VERSION
	.align		4
        /*0000*/ 	.byte	0x04, 0x37
        /*0002*/ 	.short	(.L_9 - .L_8)
.L_8:
        /*0004*/ 	.word	0x00000082


	//----- nvinfo : EIATTR_KPARAM_INFO
	.align		4
.L_9:
        /*0008*/ 	.byte	0x04, 0x17
        /*000a*/ 	.short	(.L_11 - .L_10)
.L_10:
        /*000c*/ 	.word	0x00000000
        /*0010*/ 	.short	0x0002
        /*0012*/ 	.short	0x0010
        /*0014*/ 	.byte	0x00, 0xf5, 0x21, 0x00


	//----- nvinfo : EIATTR_KPARAM_INFO
	.align		4
.L_11:
        /*0018*/ 	.byte	0x04, 0x17
        /*001a*/ 	.short	(.L_13 - .L_12)
.L_12:
        /*001c*/ 	.word	0x00000000
        /*0020*/ 	.short	0x0001
        /*0022*/ 	.short	0x0008
        /*0024*/ 	.byte	0x00, 0xf5, 0x21, 0x00


	//----- nvinfo : EIATTR_KPARAM_INFO
	.align		4
.L_13:
        /*0028*/ 	.byte	0x04, 0x17
        /*002a*/ 	.short	(.L_15 - .L_14)
.L_14:
        /*002c*/ 	.word	0x00000000
        /*0030*/ 	.short	0x0000
        /*0032*/ 	.short	0x0000
        /*0034*/ 	.byte	0x00, 0xf0, 0x21, 0x00


	//----- nvinfo : EIATTR_SPARSE_MMA_MASK
	.align		4
.L_15:
        /*0038*/ 	.byte	0x03, 0x50
        /*003a*/ 	.short	0x0000


	//----- nvinfo : EIATTR_MAXREG_COUNT
	.align		4
        /*003c*/ 	.byte	0x03, 0x1b
        /*003e*/ 	.short	0x00ff


	//----- nvinfo : EIATTR_MERCURY_ISA_VERSION
	.align		4
        /*0040*/ 	.byte	0x03, 0x5f
        /*0042*/ 	.short	0x0101


	//----- nvinfo : EIATTR_INT_WARP_WIDE_INSTR_OFFSETS
	.align		4
        /*0044*/ 	.byte	0x04, 0x31
        /*0046*/ 	.short	(.L_17 - .L_16)


	//   ....[0]....
.L_16:
        /*0048*/ 	.word	0x000005d0


	//   ....[1]....
        /*004c*/ 	.word	0x00000670


	//----- nvinfo : EIATTR_VRC_CTA_INIT_COUNT
	.align		4
.L_17:
        /*0050*/ 	.byte	0x02, 0x4a
	.zero		1
	.zero		1


	//----- nvinfo : EIATTR_EXIT_INSTR_OFFSETS
	.align		4
        /*0054*/ 	.byte	0x04, 0x1c
        /*0056*/ 	.short	(.L_19 - .L_18)


	//   ....[0]....
.L_18:
        /*0058*/ 	.word	0x00000790


	//----- nvinfo : EIATTR_CRS_STACK_SIZE
	.align		4
.L_19:
        /*005c*/ 	.byte	0x04, 0x1e
        /*005e*/ 	.short	(.L_21 - .L_20)
.L_20:
        /*0060*/ 	.word	0x00000000


	//----- nvinfo : EIATTR_CBANK_PARAM_SIZE
	.align		4
.L_21:
        /*0064*/ 	.byte	0x03, 0x19
        /*0066*/ 	.short	0x0018


	//----- nvinfo : EIATTR_PARAM_CBANK
	.align		4
        /*0068*/ 	.byte	0x04, 0x0a
        /*006a*/ 	.short	(.L_23 - .L_22)
	.align		4
.L_22:
        /*006c*/ 	.word	index@(.nv.constant0._Z6threadmPmS_)
        /*0070*/ 	.short	0x0380
        /*0072*/ 	.short	0x0018


	//----- nvinfo : EIATTR_SW_WAR
	.align		4
.L_23:
        /*0074*/ 	.byte	0x04, 0x36
        /*0076*/ 	.short	(.L_25 - .L_24)
.L_24:
        /*0078*/ 	.word	0x00000008
.L_25:


//--------------------- .nv.callgraph             --------------------------
	.section	.nv.callgraph,"",@"SHT_CUDA_CALLGRAPH"
	.align	4
	.sectionentsize	8
	.align		4
        /*0000*/ 	.word	0x00000000
	.align		4
        /*0004*/ 	.word	0xffffffff
	.align		4
        /*0008*/ 	.word	0x00000000
	.align		4
        /*000c*/ 	.word	0xfffffffe
	.align		4
        /*0010*/ 	.word	0x00000000
	.align		4
        /*0014*/ 	.word	0xfffffffd
	.align		4
        /*0018*/ 	.word	0x00000000
	.align		4
        /*001c*/ 	.word	0xfffffffc


//--------------------- .text._Z6threadmPmS_      --------------------------
	.section	.text._Z6threadmPmS_,"ax",@progbits
	.align	128
        .global         _Z6threadmPmS_
        .type           _Z6threadmPmS_,@function
        .size           _Z6threadmPmS_,(.L_x_12 - _Z6threadmPmS_)
        .other          _Z6threadmPmS_,@"STO_CUDA_ENTRY STV_DEFAULT"
_Z6threadmPmS_:
.text._Z6threadmPmS_:
[----:B------:R-:W-:Y:S01]  /*0000*/  LDC R1, c[0x0][0x37c] ;  /* 0x0000df00ff017b82 */ /* 0x000fe20000000800 */
[----:B------:R-:W0:Y:S07]  /*0010*/  S2R R0, SR_TID.X ;  /* 0x0000000000007919 */ /* 0x000e2e0000002100 */
[----:B------:R-:W0:Y:S01]  /*0020*/  S2UR UR6, SR_CTAID.X ;  /* 0x00000000000679c3 */ /* 0x000e220000002500 */
[----:B------:R-:W1:Y:S07]  /*0030*/  LDCU.64 UR4, c[0x0][0x358] ;  /* 0x00006b00ff0477ac */ /* 0x000e6e0008000a00 */
[----:B------:R-:W0:Y:S01]  /*0040*/  LDC R3, c[0x0][0x360] ;  /* 0x0000d800ff037b82 */ /* 0x000e220000000800 */
[----:B------:R-:W2:Y:S01]  /*0050*/  LDCU UR7, c[0x0][0x370] ;  /* 0x00006e00ff0777ac */ /* 0x000ea20008000800 */
[----:B0-----:R-:W-:-:S02]  /*0060*/  IMAD R0, R3, UR6, R0 ;  /* 0x0000000603007c24 */ /* 0x001fc4000f8e0200 */
[----:B--2---:R-:W-:Y:S02]  /*0070*/  IMAD R3, R3, UR7, RZ ;  /* 0x0000000703037c24 */ /* 0x004fe4000f8e02ff */
[----:B-1----:R-:W-:-:S07]  /*0080*/  VIADD R0, R0, 0x2 ;  /* 0x0000000200007836 */ /* 0x002fce0000000000 */
.L_x_10:
[----:B------:R-:W-:Y:S01]  /*0090*/  ISETP.GE.U32.AND P0, PT, R0, 0x4, PT ;  /* 0x000000040000780c */ /* 0x000fe20003f06070 */
[----:B------:R-:W-:Y:S01]  /*00a0*/  BSSY.RECONVERGENT B0, `(.L_x_0) ;  /* 0x0000067000007945 */ /* 0x000fe20003800200 */
[----:B------:R-:W-:-:S11]  /*00b0*/  SHF.R.S32.HI R5, RZ, 0x1f, R0 ;  /* 0x0000001fff057819 */ /* 0x000fd60000011400 */
[----:B------:R-:W-:Y:S05]  /*00c0*/  @!P0 BRA `(.L_x_1) ;  /* 0x00000004003c8947 */ /* 0x000fea0003800000 */
[----:B------:R-:W-:Y:S01]  /*00d0*/  IMAD R9, R5, -0x55555555, RZ ;  /* 0xaaaaaaab05097824 */ /* 0x000fe200078e02ff */
[C---:B------:R-:W-:Y:S01]  /*00e0*/  LOP3.LUT R2, R0.reuse, 0x1, RZ, 0xc0, !PT ;  /* 0x0000000100027812 */ /* 0x040fe200078ec0ff */
[----:B------:R-:W-:-:S03]  /*00f0*/  IMAD.WIDE.U32 R6, R0, -0x55555555, RZ ;  /* 0xaaaaaaab00067825 */ /* 0x000fc600078e00ff */
[----:B------:R-:W-:Y:S01]  /*0100*/  ISETP.NE.U32.AND P1, PT, R2, 0x1, PT ;  /* 0x000000010200780c */ /* 0x000fe20003f25070 */
[----:B------:R-:W-:Y:S01]  /*0110*/  IMAD R9, R0, -0x55555556, R9 ;  /* 0xaaaaaaaa00097824 */ /* 0x000fe200078e0209 */
[----:B------:R-:W-:-:S03]  /*0120*/  ISETP.GE.U32.AND P0, PT, R6, 0x55555556, PT ;  /* 0x555555560600780c */ /* 0x000fc60003f06070 */
[----:B------:R-:W-:-:S05]  /*0130*/  IMAD.IADD R6, R7, 0x1, R9 ;  /* 0x0000000107067824 */ /* 0x000fca00078e0209 */
[----:B------:R-:W-:-:S04]  /*0140*/  ISETP.GE.U32.AND.EX P0, PT, R6, 0x55555555, PT, P0 ;  /* 0x555555550600780c */ /* 0x000fc80003f06100 */
[----:B------:R-:W-:-:S13]  /*0150*/  ISETP.NE.U32.OR.EX P0, PT, RZ, RZ, !P0, P1 ;  /* 0x000000ffff00720c */ /* 0x000fda0004705510 */
[----:B------:R-:W-:Y:S05]  /*0160*/  @P0 BRA `(.L_x_2) ;  /* 0x0000000400680947 */ /* 0x000fea0003800000 */
[----:B------:R-:W-:-:S13]  /*0170*/  ISETP.GE.U32.AND P0, PT, R0, 0x19, PT ;  /* 0x000000190000780c */ /* 0x000fda0003f06070 */
[----:B------:R-:W-:Y:S05]  /*0180*/  @!P0 BRA `(.L_x_1) ;  /* 0x00000004000c8947 */ /* 0x000fea0003800000 */
[----:B------:R-:W-:-:S07]  /*0190*/  IMAD.MOV.U32 R7, RZ, RZ, 0x5 ;  /* 0x00000005ff077424 */ /* 0x000fce00078e00ff */
.L_x_9:
[----:B------:R-:W-:Y:S01]  /*01a0*/  ISETP.NE.AND.EX P0, PT, R5, RZ, PT, !PT ;  /* 0x000000ff0500720c */ /* 0x000fe20003f053f0 */
[----:B------:R-:W-:Y:S01]  /*01b0*/  BSSY.RECONVERGENT B1, `(.L_x_3) ;  /* 0x000001c000017945 */ /* 0x000fe20003800200 */
[----:B------:R-:W-:-:S11]  /*01c0*/  IMAD.MOV.U32 R9, RZ, RZ, RZ ;  /* 0x000000ffff097224 */ /* 0x000fd600078e00ff */
[----:B------:R-:W-:Y:S05]  /*01d0*/  @P0 BRA `(.L_x_4) ;  /* 0x0000000000500947 */ /* 0x000fea0003800000 */
[----:B------:R-:W0:Y:S01]  /*01e0*/  I2F.U32.RP R2, R7 ;  /* 0x0000000700027306 */ /* 0x000e220000209000 */
[----:B------:R-:W-:-:S07]  /*01f0*/  ISETP.NE.U32.AND P1, PT, R7, RZ, PT ;  /* 0x000000ff0700720c */ /* 0x000fce0003f25070 */
[----:B0-----:R-:W0:Y:S02]  /*0200*/  MUFU.RCP R2, R2 ;  /* 0x0000000200027308 */ /* 0x001e240000001000 */
[----:B0-----:R-:W-:-:S06]  /*0210*/  IADD3 R10, PT, PT, R2, 0xffffffe, RZ ;  /* 0x0ffffffe020a7810 */ /* 0x001fcc0007ffe0ff */
[----:B------:R0:W1:Y:S02]  /*0220*/  F2I.FTZ.U32.TRUNC.NTZ R11, R10 ;  /* 0x0000000a000b7305 */ /* 0x000064000021f000 */
[----:B0-----:R-:W-:Y:S02]  /*0230*/  IMAD.MOV.U32 R10, RZ, RZ, RZ ;  /* 0x000000ffff0a7224 */ /* 0x001fe400078e00ff */
[----:B-1----:R-:W-:-:S04]  /*0240*/  IMAD.MOV R4, RZ, RZ, -R11 ;  /* 0x000000ffff047224 */ /* 0x002fc800078e0a0b */
[----:B------:R-:W-:-:S04]  /*0250*/  IMAD R13, R4, R7, RZ ;  /* 0x00000007040d7224 */ /* 0x000fc800078e02ff */
[----:B------:R-:W-:-:S06]  /*0260*/  IMAD.HI.U32 R11, R11, R13, R10 ;  /* 0x0000000d0b0b7227 */ /* 0x000fcc00078e000a */
[----:B------:R-:W-:-:S04]  /*0270*/  IMAD.HI.U32 R11, R11, R0, RZ ;  /* 0x000000000b0b7227 */ /* 0x000fc800078e00ff */
[----:B------:R-:W-:-:S04]  /*0280*/  IMAD.MOV R11, RZ, RZ, -R11 ;  /* 0x000000ffff0b7224 */ /* 0x000fc800078e0a0b */
[----:B------:R-:W-:-:S05]  /*0290*/  IMAD R4, R7, R11, R0 ;  /* 0x0000000b07047224 */ /* 0x000fca00078e0200 */
[----:B------:R-:W-:-:S13]  /*02a0*/  ISETP.GE.U32.AND P0, PT, R4, R7, PT ;  /* 0x000000070400720c */ /* 0x000fda0003f06070 */
[----:B------:R-:W-:-:S04]  /*02b0*/  @P0 IADD3 R4, PT, PT, R4, -R7, RZ ;  /* 0x8000000704040210 */ /* 0x000fc80007ffe0ff */
[----:B------:R-:W-:-:S13]  /*02c0*/  ISETP.GE.U32.AND P0, PT, R4, R7, PT ;  /* 0x000000070400720c */ /* 0x000fda0003f06070 */
[----:B------:R-:W-:Y:S01]  /*02d0*/  @P0 IMAD.IADD R4, R4, 0x1, -R7 ;  /* 0x0000000104040824 */ /* 0x000fe200078e0a07 */
[----:B------:R-:W-:-:S04]  /*02e0*/  @!P1 LOP3.LUT R4, RZ, R7, RZ, 0x33, !PT ;  /* 0x00000007ff049212 */ /* 0x000fc800078e33ff */
[----:B------:R-:W-:-:S04]  /*02f0*/  ISETP.NE.U32.AND P0, PT, R4, RZ, PT ;  /* 0x000000ff0400720c */ /* 0x000fc80003f05070 */
[----:B------:R-:W-:Y:S01]  /*0300*/  ISETP.NE.AND.EX P0, PT, RZ, RZ, PT, P0 ;  /* 0x000000ffff00720c */ /* 0x000fe20003f05300 */
[----:B------:R-:W-:-:S12]  /*0310*/  BRA `(.L_x_5) ;  /* 0x0000000000147947 */ /* 0x000fd80003800000 */
.L_x_4:
[----:B------:R-:W-:Y:S01]  /*0320*/  IMAD.MOV.U32 R8, RZ, RZ, R7 ;  /* 0x000000ffff087224 */ /* 0x000fe200078e0007 */
[----:B------:R-:W-:-:S07]  /*0330*/  MOV R2, 0x350 ;  /* 0x0000035000027802 */ /* 0x000fce0000000f00 */
[----:B------:R-:W-:Y:S05]  /*0340*/  CALL.REL.NOINC `($__internal_0_$__cuda_sm20_rem_u64) ;  /* 0x0000000400147944 */ /* 0x000fea0003c00000 */
[----:B------:R-:W-:-:S04]  /*0350*/  ISETP.NE.U32.AND P0, PT, R4, RZ, PT ;  /* 0x000000ff0400720c */ /* 0x000fc80003f05070 */
[----:B------:R-:W-:-:S13]  /*0360*/  ISETP.NE.AND.EX P0, PT, R6, RZ, PT, P0 ;  /* 0x000000ff0600720c */ /* 0x000fda0003f05300 */
.L_x_5:
[----:B------:R-:W-:Y:S05]  /*0370*/  BSYNC.RECONVERGENT B1 ;  /* 0x0000000000017941 */ /* 0x000fea0003800200 */
.L_x_3:
[----:B------:R-:W-:Y:S05]  /*0380*/  @!P0 BRA `(.L_x_2) ;  /* 0x0000000000e08947 */ /* 0x000fea0003800000 */
[----:B------:R-:W-:Y:S01]  /*0390*/  ISETP.NE.AND.EX P0, PT, R5, RZ, PT, !PT ;  /* 0x000000ff0500720c */ /* 0x000fe20003f053f0 */
[----:B------:R-:W-:Y:S01]  /*03a0*/  BSSY.RECONVERGENT B1, `(.L_x_6) ;  /* 0x000001c000017945 */ /* 0x000fe20003800200 */
[----:B------:R-:W-:-:S11]  /*03b0*/  VIADD R13, R7, 0x2 ;  /* 0x00000002070d7836 */ /* 0x000fd60000000000 */
[----:B------:R-:W-:Y:S05]  /*03c0*/  @P0 BRA `(.L_x_7) ;  /* 0x0000000000500947 */ /* 0x000fea0003800000 */
[----:B------:R-:W0:Y:S01]  /*03d0*/  I2F.U32.RP R2, R13 ;  /* 0x0000000d00027306 */ /* 0x000e220000209000 */
[----:B------:R-:W-:Y:S01]  /*03e0*/  IMAD.MOV R11, RZ, RZ, -R13 ;  /* 0x000000ffff0b7224 */ /* 0x000fe200078e0a0d */
[----:B------:R-:W-:-:S06]  /*03f0*/  ISETP.NE.U32.AND P1, PT, R13, RZ, PT ;  /* 0x000000ff0d00720c */ /* 0x000fcc0003f25070 */
[----:B0-----:R-:W0:Y:S02]  /*0400*/  MUFU.RCP R2, R2 ;  /* 0x0000000200027308 */ /* 0x001e240000001000 */
[----:B0-----:R-:W-:-:S06]  /*0410*/  IADD3 R8, PT, PT, R2, 0xffffffe, RZ ;  /* 0x0ffffffe02087810 */ /* 0x001fcc0007ffe0ff */
[----:B------:R0:W1:Y:S02]  /*0420*/  F2I.FTZ.U32.TRUNC.NTZ R9, R8 ;  /* 0x0000000800097305 */ /* 0x000064000021f000 */
[----:B0-----:R-:W-:Y:S02]  /*0430*/  IMAD.MOV.U32 R8, RZ, RZ, RZ ;  /* 0x000000ffff087224 */ /* 0x001fe400078e00ff */
[----:B-1----:R-:W-:-:S04]  /*0440*/  IMAD R11, R11, R9, RZ ;  /* 0x000000090b0b7224 */ /* 0x002fc800078e02ff */
[----:B------:R-:W-:-:S06]  /*0450*/  IMAD.HI.U32 R9, R9, R11, R8 ;  /* 0x0000000b09097227 */ /* 0x000fcc00078e0008 */
[----:B------:R-:W-:-:S04]  /*0460*/  IMAD.HI.U32 R9, R9, R0, RZ ;  /* 0x0000000009097227 */ /* 0x000fc800078e00ff */
[----:B------:R-:W-:-:S04]  /*0470*/  IMAD.MOV R9, RZ, RZ, -R9 ;  /* 0x000000ffff097224 */ /* 0x000fc800078e0a09 */
[----:B------:R-:W-:-:S05]  /*0480*/  IMAD R4, R13, R9, R0 ;  /* 0x000000090d047224 */ /* 0x000fca00078e0200 */
[----:B------:R-:W-:-:S13]  /*0490*/  ISETP.GE.U32.AND P0, PT, R4, R13, PT ;  /* 0x0000000d0400720c */ /* 0x000fda0003f06070 */
[----:B------:R-:W-:-:S04]  /*04a0*/  @P0 IADD3 R4, PT, PT, -R13, R4, RZ ;  /* 0x000000040d040210 */ /* 0x000fc80007ffe1ff */
[----:B------:R-:W-:-:S13]  /*04b0*/  ISETP.GE.U32.AND P0, PT, R4, R13, PT ;  /* 0x0000000d0400720c */ /* 0x000fda0003f06070 */
[----:B------:R-:W-:Y:S01]  /*04c0*/  @P0 IMAD.IADD R4, R4, 0x1, -R13 ;  /* 0x0000000104040824 */ /* 0x000fe200078e0a0d */
[----:B------:R-:W-:-:S04]  /*04d0*/  @!P1 LOP3.LUT R4, RZ, R13, RZ, 0x33, !PT ;  /* 0x0000000dff049212 */ /* 0x000fc800078e33ff */
[----:B------:R-:W-:-:S04]  /*04e0*/  ISETP.NE.U32.AND P0, PT, R4, RZ, PT ;  /* 0x000000ff0400720c */ /* 0x000fc80003f05070 */
[----:B------:R-:W-:Y:S01]  /*04f0*/  ISETP.NE.AND.EX P0, PT, RZ, RZ, PT, P0 ;  /* 0x000000ffff00720c */ /* 0x000fe20003f05300 */
[----:B------:R-:W-:-:S12]  /*0500*/  BRA `(.L_x_8) ;  /* 0x0000000000147947 */ /* 0x000fd80003800000 */
.L_x_7:
[----:B------:R-:W-:Y:S01]  /*0510*/  IMAD.MOV.U32 R8, RZ, RZ, R13 ;  /* 0x000000ffff087224 */ /* 0x000fe200078e000d */
[----:B------:R-:W-:-:S07]  /*0520*/  MOV R2, 0x540 ;  /* 0x0000054000027802 */ /* 0x000fce0000000f00 */
[----:B------:R-:W-:Y:S05]  /*0530*/  CALL.REL.NOINC `($__internal_0_$__cuda_sm20_rem_u64) ;  /* 0x0000000000987944 */ /* 0x000fea0003c00000 */
[----:B------:R-:W-:-:S04]  /*0540*/  ISETP.NE.U32.AND P0, PT, R4, RZ, PT ;  /* 0x000000ff0400720c */ /* 0x000fc80003f05070 */
[----:B------:R-:W-:-:S13]  /*0550*/  ISETP.NE.AND.EX P0, PT, R6, RZ, PT, P0 ;  /* 0x000000ff0600720c */ /* 0x000fda0003f05300 */
.L_x_8:
[----:B------:R-:W-:Y:S05]  /*0560*/  BSYNC.RECONVERGENT B1 ;  /* 0x0000000000017941 */ /* 0x000fea0003800200 */
.L_x_6:
[----:B------:R-:W-:Y:S05]  /*0570*/  @!P0 BRA `(.L_x_2) ;  /* 0x0000000000648947 */ /* 0x000fea0003800000 */
[----:B------:R-:W-:-:S04]  /*0580*/  VIADD R7, R7, 0x6 ;  /* 0x0000000607077836 */ /* 0x000fc80000000000 */
[----:B------:R-:W-:-:S05]  /*0590*/  IMAD R9, R7, R7, RZ ;  /* 0x0000000707097224 */ /* 0x000fca00078e02ff */
[----:B------:R-:W-:-:S13]  /*05a0*/  ISETP.GE.U32.AND P0, PT, R0, R9, PT ;  /* 0x000000090000720c */ /* 0x000fda0003f06070 */
[----:B------:R-:W-:Y:S05]  /*05b0*/  @P0 BRA `(.L_x_9) ;  /* 0xfffffff800f80947 */ /* 0x000fea000383ffff */
.L_x_1:
[----:B------:R-:W0:Y:S01]  /*05c0*/  S2R R11, SR_LANEID ;  /* 0x00000000000b7919 */ /* 0x000e220000000000 */
[----:B------:R-:W-:Y:S01]  /*05d0*/  VOTEU.ANY UR6, UPT, PT ;  /* 0x0000000000067886 */ /* 0x000fe200038e0100 */
[----:B------:R-:W1:Y:S01]  /*05e0*/  LDC.64 R6, c[0x0][0x388] ;  /* 0x0000e200ff067b82 */ /* 0x000e620000000a00 */
[----:B------:R-:W0:Y:S08]  /*05f0*/  FLO.U32 R4, UR6 ;  /* 0x0000000600047d00 */ /* 0x000e3000080e0000 */
[----:B------:R-:W1:Y:S01]  /*0600*/  POPC R9, UR6 ;  /* 0x0000000600097d09 */ /* 0x000e620008000000 */
[----:B0-----:R-:W-:-:S13]  /*0610*/  ISETP.EQ.U32.AND P0, PT, R4, R11, PT ;  /* 0x0000000b0400720c */ /* 0x001fda0003f02070 */
[----:B-1----:R-:W2:Y:S01]  /*0620*/  @P0 ATOMG.E.ADD.STRONG.GPU PT, R9, desc[UR4][R6.64], R9 ;  /* 0x80000009060909a8 */ /* 0x002ea200081ef104 */
[----:B------:R-:W0:Y:S02]  /*0630*/  S2R R8, SR_LTMASK ;  /* 0x0000000000087919 */ /* 0x000e240000003900 */
[----:B0-----:R-:W-:Y:S01]  /*0640*/  LOP3.LUT R8, R8, UR6, RZ, 0xc0, !PT ;  /* 0x0000000608087c12 */ /* 0x001fe2000f8ec0ff */
[----:B------:R-:W0:Y:S03]  /*0650*/  LDCU.64 UR6, c[0x0][0x380] ;  /* 0x00007000ff0677ac */ /* 0x000e260008000a00 */
[----:B------:R-:W1:Y:S01]  /*0660*/  POPC R11, R8 ;  /* 0x00000008000b7309 */ /* 0x000e620000000000 */
[----:B--2---:R-:W1:Y:S02]  /*0670*/  SHFL.IDX PT, R2, R9, R4, 0x1f ;  /* 0x00001f0409027589 */ /* 0x004e6400000e0000 */
[----:B-1----:R-:W-:-:S04]  /*0680*/  IADD3 R2, PT, PT, R2, R11, RZ ;  /* 0x0000000b02027210 */ /* 0x002fc80007ffe0ff */
[----:B0-----:R-:W-:Y:S02]  /*0690*/  ISETP.GE.U32.AND P0, PT, R2, UR6, PT ;  /* 0x0000000602007c0c */ /* 0x001fe4000bf06070 */
[----:B------:R-:W-:-:S04]  /*06a0*/  SHF.R.S32.HI R10, RZ, 0x1f, R2 ;  /* 0x0000001fff0a7819 */ /* 0x000fc80000011402 */
[----:B------:R-:W-:-:S13]  /*06b0*/  ISETP.GE.U32.AND.EX P0, PT, R10, UR7, PT, P0 ;  /* 0x000000070a007c0c */ /* 0x000fda000bf06100 */
[----:B------:R-:W0:Y:S01]  /*06c0*/  @!P0 LDC.64 R12, c[0x0][0x390] ;  /* 0x0000e400ff0c8b82 */ /* 0x000e220000000a00 */
[----:B------:R-:W-:Y:S01]  /*06d0*/  @!P0 IMAD.MOV.U32 R4, RZ, RZ, R0 ;  /* 0x000000ffff048224 */ /* 0x000fe200078e0000 */
[----:B0-----:R-:W-:-:S04]  /*06e0*/  @!P0 LEA R6, P1, R2, R12, 0x3 ;  /* 0x0000000c02068211 */ /* 0x001fc800078218ff */
[----:B------:R-:W-:-:S05]  /*06f0*/  @!P0 LEA.HI.X R7, R2, R13, R10, 0x3, P1 ;  /* 0x0000000d02078211 */ /* 0x000fca00008f1c0a */
[----:B------:R0:W-:Y:S04]  /*0700*/  @!P0 STG.E.64 desc[UR4][R6.64], R4 ;  /* 0x0000000406008986 */ /* 0x0001e8000c101b04 */
.L_x_2:
[----:B------:R-:W-:Y:S05]  /*0710*/  BSYNC.RECONVERGENT B0 ;  /* 0x0000000000007941 */ /* 0x000fea0003800200 */
.L_x_0:
[----:B0-----:R-:W0:Y:S01]  /*0720*/  LDC.64 R4, c[0x0][0x388] ;  /* 0x0000e200ff047b82 */ /* 0x001e220000000a00 */
[----:B------:R-:W1:Y:S01]  /*0730*/  LDCU.64 UR6, c[0x0][0x380] ;  /* 0x00007000ff0677ac */ /* 0x000e620008000a00 */
[----:B0-----:R-:W1:Y:S01]  /*0740*/  LDG.E.64 R4, desc[UR4][R4.64] ;  /* 0x0000000404047981 */ /* 0x001e62000c1e1b00 */
[----:B------:R-:W-:Y:S01]  /*0750*/  IMAD.IADD R0, R3, 0x1, R0 ;  /* 0x0000000103007824 */ /* 0x000fe200078e0200 */
[----:B-1----:R-:W-:-:S04]  /*0760*/  ISETP.GE.U32.AND P0, PT, R4, UR6, PT ;  /* 0x0000000604007c0c */ /* 0x002fc8000bf06070 */
[----:B------:R-:W-:-:S13]  /*0770*/  ISETP.GE.U32.AND.EX P0, PT, R5, UR7, PT, P0 ;  /* 0x0000000705007c0c */ /* 0x000fda000bf06100 */
[----:B------:R-:W-:Y:S05]  /*0780*/  @!P0 BRA `(.L_x_10) ;  /* 0xfffffff800408947 */ /* 0x000fea000383ffff */
[----:B------:R-:W-:Y:S05]  /*0790*/  EXIT ;  /* 0x000000000000794d */ /* 0x000fea0003800000 */
        .weak           $__internal_0_$__cuda_sm20_rem_u64
        .type           $__internal_0_$__cuda_sm20_rem_u64,@function
        .size           $__internal_0_$__cuda_sm20_rem_u64,(.L_x_12 - $__internal_0_$__cuda_sm20_rem_u64)
$__internal_0_$__cuda_sm20_rem_u64:
[----:B------:R-:W0:Y:S08]  /*07a0*/  I2F.U64.RP R4, R8 ;  /* 0x0000000800047312 */ /* 0x000e300000309000 */
[----:B0-----:R-:W0:Y:S02]  /*07b0*/  MUFU.RCP R4, R4 ;  /* 0x0000000400047308 */ /* 0x001e240000001000 */
[----:B0-----:R-:W-:-:S06]  /*07c0*/  VIADD R10, R4, 0x1ffffffe ;  /* 0x1ffffffe040a7836 */ /* 0x001fcc0000000000 */
[----:B------:R-:W0:Y:S02]  /*07d0*/  F2I.U64.TRUNC R10, R10 ;  /* 0x0000000a000a7311 */ /* 0x000e24000020d800 */
[----:B0-----:R-:W-:-:S04]  /*07e0*/  IMAD.WIDE.U32 R12, R10, R8, RZ ;  /* 0x000000080a0c7225 */ /* 0x001fc800078e00ff */
[----:B------:R-:W-:Y:S01]  /*07f0*/  IMAD R13, R10, R9, R13 ;  /* 0x000000090a0d7224 */ /* 0x000fe200078e020d */
[----:B------:R-:W-:-:S03]  /*0800*/  IADD3 R15, P0, PT, RZ, -R12, RZ ;  /* 0x8000000cff0f7210 */ /* 0x000fc60007f1e0ff */
[----:B------:R-:W-:Y:S02]  /*0810*/  IMAD R13, R11, R8, R13 ;  /* 0x000000080b0d7224 */ /* 0x000fe400078e020d */
[----:B------:R-:W-:-:S03]  /*0820*/  IMAD.HI.U32 R12, R10, R15, RZ ;  /* 0x0000000f0a0c7227 */ /* 0x000fc600078e00ff */
[----:B------:R-:W-:Y:S01]  /*0830*/  IADD3.X R17, PT, PT, RZ, ~R13, RZ, P0, !PT ;  /* 0x8000000dff117210 */ /* 0x000fe200007fe4ff */
[----:B------:R-:W-:-:S04]  /*0840*/  IMAD.MOV.U32 R13, RZ, RZ, R10 ;  /* 0x000000ffff0d7224 */ /* 0x000fc800078e000a */
[----:B------:R-:W-:-:S04]  /*0850*/  IMAD.WIDE.U32 R12, P0, R10, R17, R12 ;  /* 0x000000110a0c7225 */ /* 0x000fc8000780000c */
[C---:B------:R-:W-:Y:S02]  /*0860*/  IMAD R19, R11.reuse, R17, RZ ;  /* 0x000000110b137224 */ /* 0x040fe400078e02ff */
[----:B------:R-:W-:-:S04]  /*0870*/  IMAD.HI.U32 R12, P1, R11, R15, R12 ;  /* 0x0000000f0b0c7227 */ /* 0x000fc8000782000c */
[----:B------:R-:W-:Y:S01]  /*0880*/  IMAD.HI.U32 R17, R11, R17, RZ ;  /* 0x000000110b117227 */ /* 0x000fe200078e00ff */
[----:B------:R-:W-:-:S03]  /*0890*/  IADD3 R13, P2, PT, R19, R12, RZ ;  /* 0x0000000c130d7210 */ /* 0x000fc60007f5e0ff */
[----:B------:R-:W-:Y:S02]  /*08a0*/  IMAD.X R4, R17, 0x1, R11, P0 ;  /* 0x0000000111047824 */ /* 0x000fe400000e060b */
[----:B------:R-:W-:-:S03]  /*08b0*/  IMAD.WIDE.U32 R10, R13, R8, RZ ;  /* 0x000000080d0a7225 */ /* 0x000fc600078e00ff */
[----:B------:R-:W-:Y:S01]  /*08c0*/  IADD3.X R15, PT, PT, RZ, RZ, R4, P2, P1 ;  /* 0x000000ffff0f7210 */ /* 0x000fe200017e2404 */
[----:B------:R-:W-:Y:S01]  /*08d0*/  IMAD R4, R13, R9, R11 ;  /* 0x000000090d047224 */ /* 0x000fe200078e020b */
[----:B------:R-:W-:-:S03]  /*08e0*/  IADD3 R11, P0, PT, RZ, -R10, RZ ;  /* 0x8000000aff0b7210 */ /* 0x000fc60007f1e0ff */
[----:B------:R-:W-:Y:S02]  /*08f0*/  IMAD R4, R15, R8, R4 ;  /* 0x000000080f047224 */ /* 0x000fe400078e0204 */
[----:B------:R-:W-:-:S04]  /*0900*/  IMAD.HI.U32 R12, R13, R11, RZ ;  /* 0x0000000b0d0c7227 */ /* 0x000fc800078e00ff */
[----:B------:R-:W-:-:S04]  /*0910*/  IMAD.X R4, RZ, RZ, ~R4, P0 ;  /* 0x000000ffff047224 */ /* 0x000fc800000e0e04 */
[----:B------:R-:W-:-:S04]  /*0920*/  IMAD.WIDE.U32 R12, P0, R13, R4, R12 ;  /* 0x000000040d0c7225 */ /* 0x000fc8000780000c */
[C---:B------:R-:W-:Y:S02]  /*0930*/  IMAD R6, R15.reuse, R4, RZ ;  /* 0x000000040f067224 */ /* 0x040fe400078e02ff */
[----:B------:R-:W-:-:S04]  /*0940*/  IMAD.HI.U32 R13, P1, R15, R11, R12 ;  /* 0x0000000b0f0d7227 */ /* 0x000fc8000782000c */
[----:B------:R-:W-:Y:S01]  /*0950*/  IMAD.HI.U32 R4, R15, R4, RZ ;  /* 0x000000040f047227 */ /* 0x000fe200078e00ff */
[----:B------:R-:W-:-:S03]  /*0960*/  IADD3 R13, P2, PT, R6, R13, RZ ;  /* 0x0000000d060d7210 */ /* 0x000fc60007f5e0ff */
[----:B------:R-:W-:Y:S01]  /*0970*/  IMAD.MOV.U32 R11, RZ, RZ, RZ ;  /* 0x000000ffff0b7224 */ /* 0x000fe200078e00ff */
[----:B------:R-:W-:Y:S01]  /*0980*/  IADD3.X R15, PT, PT, R4, R15, RZ, P0, !PT ;  /* 0x0000000f040f7210 */ /* 0x000fe200007fe4ff */
[----:B------:R-:W-:-:S03]  /*0990*/  IMAD.HI.U32 R10, R13, R0, RZ ;  /* 0x000000000d0a7227 */ /* 0x000fc600078e00ff */
[----:B------:R-:W-:Y:S01]  /*09a0*/  IADD3.X R15, PT, PT, RZ, RZ, R15, P2, P1 ;  /* 0x000000ffff0f7210 */ /* 0x000fe200017e240f */
[----:B------:R-:W-:-:S04]  /*09b0*/  IMAD.WIDE.U32 R10, R13, R5, R10 ;  /* 0x000000050d0a7225 */ /* 0x000fc800078e000a */
[C---:B------:R-:W-:Y:S02]  /*09c0*/  IMAD R13, R15.reuse, R5, RZ ;  /* 0x000000050f0d7224 */ /* 0x040fe400078e02ff */
[----:B------:R-:W-:-:S04]  /*09d0*/  IMAD.HI.U32 R10, P0, R15, R0, R10 ;  /* 0x000000000f0a7227 */ /* 0x000fc8000780000a */
[----:B------:R-:W-:Y:S01]  /*09e0*/  IMAD.HI.U32 R4, R15, R5, RZ ;  /* 0x000000050f047227 */ /* 0x000fe200078e00ff */
[----:B------:R-:W-:-:S03]  /*09f0*/  IADD3 R13, P1, PT, R13, R10, RZ ;  /* 0x0000000a0d0d7210 */ /* 0x000fc60007f3e0ff */
[----:B------:R-:W-:Y:S02]  /*0a00*/  IMAD.X R4, RZ, RZ, R4, P0 ;  /* 0x000000ffff047224 */ /* 0x000fe400000e0604 */
[----:B------:R-:W-:-:S04]  /*0a10*/  IMAD.WIDE.U32 R10, R13, R8, RZ ;  /* 0x000000080d0a7225 */ /* 0x000fc800078e00ff */
[----:B------:R-:W-:Y:S01]  /*0a20*/  IMAD.X R15, RZ, RZ, R4, P1 ;  /* 0x000000ffff0f7224 */ /* 0x000fe200008e0604 */
[----:B------:R-:W-:Y:S01]  /*0a30*/  IADD3 R17, P1, PT, -R10, R0, RZ ;  /* 0x000000000a117210 */ /* 0x000fe20007f3e1ff */
[----:B------:R-:W-:-:S03]  /*0a40*/  IMAD R13, R13, R9, R11 ;  /* 0x000000090d0d7224 */ /* 0x000fc600078e020b */
[-C--:B------:R-:W-:Y:S01]  /*0a50*/  ISETP.GE.U32.AND P0, PT, R17, R8.reuse, PT ;  /* 0x000000081100720c */ /* 0x080fe20003f06070 */
[----:B------:R-:W-:-:S05]  /*0a60*/  IMAD R4, R15, R8, R13 ;  /* 0x000000080f047224 */ /* 0x000fca00078e020d */
[----:B------:R-:W-:Y:S02]  /*0a70*/  IADD3.X R4, PT, PT, ~R4, R5, RZ, P1, !PT ;  /* 0x0000000504047210 */ /* 0x000fe40000ffe5ff */
[----:B------:R-:W-:Y:S02]  /*0a80*/  IADD3 R11, P1, PT, -R8, R17, RZ ;  /* 0x00000011080b7210 */ /* 0x000fe40007f3e1ff */
[----:B------:R-:W-:-:S03]  /*0a90*/  ISETP.GE.U32.AND.EX P0, PT, R4, R9, PT, P0 ;  /* 0x000000090400720c */ /* 0x000fc60003f06100 */
[--C-:B------:R-:W-:Y:S01]  /*0aa0*/  IMAD.X R10, R4, 0x1, ~R9.reuse, P1 ;  /* 0x00000001040a7824 */ /* 0x100fe200008e0e09 */
[----:B------:R-:W-:Y:S02]  /*0ab0*/  SEL R11, R11, R17, P0 ;  /* 0x000000110b0b7207 */ /* 0x000fe40000000000 */
[----:B------:R-:W-:Y:S02]  /*0ac0*/  ISETP.NE.U32.AND P1, PT, R8, RZ, PT ;  /* 0x000000ff0800720c */ /* 0x000fe40003f25070 */
[----:B------:R-:W-:Y:S02]  /*0ad0*/  SEL R10, R10, R4, P0 ;  /* 0x000000040a0a7207 */ /* 0x000fe40000000000 */
[----:B------:R-:W-:Y:S02]  /*0ae0*/  IADD3 R4, P2, PT, -R8, R11, RZ ;  /* 0x0000000b08047210 */ /* 0x000fe40007f5e1ff */
[----:B------:R-:W-:Y:S02]  /*0af0*/  ISETP.GE.U32.AND P0, PT, R11, R8, PT ;  /* 0x000000080b00720c */ /* 0x000fe40003f06070 */
[----:B------:R-:W-:Y:S01]  /*0b00*/  ISETP.NE.AND.EX P1, PT, R9, RZ, PT, P1 ;  /* 0x000000ff0900720c */ /* 0x000fe20003f25310 */
[C---:B------:R-:W-:Y:S01]  /*0b10*/  IMAD.X R6, R10.reuse, 0x1, ~R9, P2 ;  /* 0x000000010a067824 */ /* 0x040fe200010e0e09 */
[----:B------:R-:W-:-:S04]  /*0b20*/  ISETP.GE.U32.AND.EX P0, PT, R10, R9, PT, P0 ;  /* 0x000000090a00720c */ /* 0x000fc80003f06100 */
[----:B------:R-:W-:Y:S01]  /*0b30*/  SEL R4, R4, R11, P0 ;  /* 0x0000000b04047207 */ /* 0x000fe20000000000 */
[----:B------:R-:W-:Y:S01]  /*0b40*/  IMAD.MOV.U32 R11, RZ, RZ, 0x0 ;  /* 0x00000000ff0b7424 */ /* 0x000fe200078e00ff */
[----:B------:R-:W-:Y:S02]  /*0b50*/  SEL R6, R6, R10, P0 ;  /* 0x0000000a06067207 */ /* 0x000fe40000000000 */
[----:B------:R-:W-:Y:S02]  /*0b60*/  MOV R10, R2 ;  /* 0x00000002000a7202 */ /* 0x000fe40000000f00 */
[----:B------:R-:W-:Y:S02]  /*0b70*/  SEL R4, R4, 0xffffffff, P1 ;  /* 0xffffffff04047807 */ /* 0x000fe40000800000 */
[----:B------:R-:W-:Y:S01]  /*0b80*/  SEL R6, R6, 0xffffffff, P1 ;  /* 0xffffffff06067807 */ /* 0x000fe20000800000 */
[----:B------:R-:W-:Y:S06]  /*0b90*/  RET.REL.NODEC R10 `(_Z6threadmPmS_) ;  /* 0xfffffff40a187950 */ /* 0x000fec0003c3ffff */
.L_x_11:
[----:B------:R-:W-:-:S00]  /*0ba0*/  BRA `(.L_x_11) ;  /* 0xfffffffc00fc7947 */ /* 0x000fc0000383ffff */
[----:B------:R-:W-:-:S00]  /*0bb0*/  NOP ;  /* 0x0000000000007918 */ /* 0x000fc00000000000 */
        /* <DEDUP_REMOVED lines=12> */
.L_x_12:


//--------------------- .nv.shared.reserved.0     --------------------------
	.section	.nv.shared.reserved.0,"aw",@nobits
	.weak		__nv_reservedSMEM_offset_0_alias
	.size		__nv_reservedSMEM_offset_0_alias, 0, 64
	.other		__nv_reservedSMEM_offset_0_alias,@"STO_CUDA_RESERVED_SHARED STV_DEFAULT"
__nv_reservedSMEM_offset_0_alias:
	.zero		0
	.zero		64


//--------------------- .nv.constant0._Z6threadmPmS_ --------------------------
	.section	.nv.constant0._Z6threadmPmS_,"a",@progbits
	.sectionflags	@""
	.align	4
.nv.constant0._Z6threadmPmS_:
	.zero		920


//--------------------- SYMBOLS --------------------------

	.type		.nv.reservedSmem.offset0,@object
	.size		.nv.reservedSmem.offset0,0x4
